	.headerflags	@"EF_CUDA_TEXMODE_UNIFIED EF_CUDA_64BIT_ADDRESS EF_CUDA_ACCELERATORS EF_CUDA_SM90 EF_CUDA_VIRTUAL_SM(EF_CUDA_SM90)"
	.elftype	@"ET_EXEC"


//--------------------- .nv.info                  --------------------------
	.section	.nv.info,"",@"SHT_CUDA_INFO"
	.align	4


	//----- nvinfo : EIATTR_REGCOUNT
	.align		4
        /*0000*/ 	.byte	0x04, 0x2f
        /*0002*/ 	.short	(.L_3 - .L_2)
	.align		4
.L_2:
        /*0004*/ 	.word	index@(triton_poi_fused__native_batch_norm_legit_no_training_33)
        /*0008*/ 	.word	0x00000016


	//----- nvinfo : EIATTR_MIN_STACK_SIZE
	.align		4
.L_3:
        /*000c*/ 	.byte	0x04, 0x12
        /*000e*/ 	.short	(.L_5 - .L_4)
	.align		4
.L_4:
        /*0010*/ 	.word	index@(triton_poi_fused__native_batch_norm_legit_no_training_33)
        /*0014*/ 	.word	0x00000000


	//----- nvinfo : EIATTR_FRAME_SIZE
	.align		4
.L_5:
        /*0018*/ 	.byte	0x04, 0x11
        /*001a*/ 	.short	(.L_7 - .L_6)
	.align		4
.L_6:
        /*001c*/ 	.word	index@(triton_poi_fused__native_batch_norm_legit_no_training_33)
        /*0020*/ 	.word	0x00000000


	//----- nvinfo : EIATTR_MIN_STACK_SIZE
	.align		4
.L_7:
        /*0024*/ 	.byte	0x04, 0x12
        /*0026*/ 	.short	(.L_9 - .L_8)
	.align		4
.L_8:
        /*0028*/ 	.word	index@(triton_poi_fused__native_batch_norm_legit_no_training_33)
        /*002c*/ 	.word	0x00000000
.L_9:


//--------------------- .nv.info.triton_poi_fused__native_batch_norm_legit_no_training_33 --------------------------
	.section	.nv.info.triton_poi_fused__native_batch_norm_legit_no_training_33,"",@"SHT_CUDA_INFO"
	.sectionflags	@""
	.align	4


	//----- nvinfo : EIATTR_CUDA_API_VERSION
	.align		4
        /*0000*/ 	.byte	0x04, 0x37
        /*0002*/ 	.short	(.L_11 - .L_10)
.L_10:
        /*0004*/ 	.word	0x0000007c


	//----- nvinfo : EIATTR_KPARAM_INFO
	.align		4
.L_11:
        /*0008*/ 	.byte	0x04, 0x17
        /*000a*/ 	.short	(.L_13 - .L_12)
.L_12:
        /*000c*/ 	.word	0x00000000
        /*0010*/ 	.short	0x0006
        /*0012*/ 	.short	0x0030
        /*0014*/ 	.byte	0x00, 0xf0, 0x11, 0x00


	//----- nvinfo : EIATTR_KPARAM_INFO
	.align		4
.L_13:
        /*0018*/ 	.byte	0x04, 0x17
        /*001a*/ 	.short	(.L_15 - .L_14)
.L_14:
        /*001c*/ 	.word	0x00000000
        /*0020*/ 	.short	0x0005
        /*0022*/ 	.short	0x0028
        /*0024*/ 	.byte	0x00, 0xf4, 0x21, 0x00


	//----- nvinfo : EIATTR_KPARAM_INFO
	.align		4
.L_15:
        /*0028*/ 	.byte	0x04, 0x17
        /*002a*/ 	.short	(.L_17 - .L_16)
.L_16:
        /*002c*/ 	.word	0x00000000
        /*0030*/ 	.short	0x0004
        /*0032*/ 	.short	0x0020
        /*0034*/ 	.byte	0x00, 0xf4, 0x21, 0x00


	//----- nvinfo : EIATTR_KPARAM_INFO
	.align		4
.L_17:
        /*0038*/ 	.byte	0x04, 0x17
        /*003a*/ 	.short	(.L_19 - .L_18)
.L_18:
        /*003c*/ 	.word	0x00000000
        /*0040*/ 	.short	0x0003
        /*0042*/ 	.short	0x0018
        /*0044*/ 	.byte	0x00, 0xf4, 0x21, 0x00


	//----- nvinfo : EIATTR_KPARAM_INFO
	.align		4
.L_19:
        /*0048*/ 	.byte	0x04, 0x17
        /*004a*/ 	.short	(.L_21 - .L_20)
.L_20:
        /*004c*/ 	.word	0x00000000
        /*0050*/ 	.short	0x0002
        /*0052*/ 	.short	0x0010
        /*0054*/ 	.byte	0x00, 0xf4, 0x21, 0x00


	//----- nvinfo : EIATTR_KPARAM_INFO
	.align		4
.L_21:
        /*0058*/ 	.byte	0x04, 0x17
        /*005a*/ 	.short	(.L_23 - .L_22)
.L_22:
        /*005c*/ 	.word	0x00000000
        /*0060*/ 	.short	0x0001
        /*0062*/ 	.short	0x0008
        /*0064*/ 	.byte	0x00, 0xf4, 0x21, 0x00


	//----- nvinfo : EIATTR_KPARAM_INFO
	.align		4
.L_23:
        /*0068*/ 	.byte	0x04, 0x17
        /*006a*/ 	.short	(.L_25 - .L_24)
.L_24:
        /*006c*/ 	.word	0x00000000
        /*0070*/ 	.short	0x0000
        /*0072*/ 	.short	0x0000
        /*0074*/ 	.byte	0x00, 0xf4, 0x21, 0x00


	//----- nvinfo : EIATTR_SPARSE_MMA_MASK
	.align		4
.L_25:
        /*0078*/ 	.byte	0x03, 0x50
        /*007a*/ 	.short	0x0000


	//----- nvinfo : EIATTR_MAXREG_COUNT
	.align		4
        /*007c*/ 	.byte	0x03, 0x1b
        /*007e*/ 	.short	0x00ff


	//----- nvinfo : EIATTR_EXIT_INSTR_OFFSETS
	.align		4
        /*0080*/ 	.byte	0x04, 0x1c
        /*0082*/ 	.short	(.L_27 - .L_26)


	//   ....[0]....
.L_26:
        /*0084*/ 	.word	0x000003d0


	//   ....[1]....
        /*0088*/ 	.word	0x000003f0


	//----- nvinfo : EIATTR_REQNTID
	.align		4
.L_27:
        /*008c*/ 	.byte	0x04, 0x10
        /*008e*/ 	.short	(.L_29 - .L_28)
.L_28:
        /*0090*/ 	.word	0x00000080
        /*0094*/ 	.word	0x00000001
        /*0098*/ 	.word	0x00000001


	//----- nvinfo : EIATTR_CBANK_PARAM_SIZE
	.align		4
.L_29:
        /*009c*/ 	.byte	0x03, 0x19
        /*009e*/ 	.short	0x0034


	//----- nvinfo : EIATTR_PARAM_CBANK
	.align		4
        /*00a0*/ 	.byte	0x04, 0x0a
        /*00a2*/ 	.short	(.L_31 - .L_30)
	.align		4
.L_30:
        /*00a4*/ 	.word	index@(.nv.constant0.triton_poi_fused__native_batch_norm_legit_no_training_33)
        /*00a8*/ 	.short	0x0210
        /*00aa*/ 	.short	0x0034


	//----- nvinfo : EIATTR_SW_WAR
	.align		4
.L_31:
        /*00ac*/ 	.byte	0x04, 0x36
        /*00ae*/ 	.short	(.L_33 - .L_32)
.L_32:
        /*00b0*/ 	.word	0x00000008
.L_33:


//--------------------- .nv.callgraph             --------------------------
	.section	.nv.callgraph,"",@"SHT_CUDA_CALLGRAPH"
	.align	4
	.sectionentsize	8
	.align		4
        /*0000*/ 	.word	0x00000000
	.align		4
        /*0004*/ 	.word	0xffffffff
	.align		4
        /*0008*/ 	.word	0x00000000
	.align		4
        /*000c*/ 	.word	0xfffffffe
	.align		4
        /*0010*/ 	.word	0x00000000
	.align		4
        /*0014*/ 	.word	0xfffffffd
	.align		4
        /*0018*/ 	.word	0x00000000
	.align		4
        /*001c*/ 	.word	0xfffffffc


//--------------------- .nv.constant4             --------------------------
	.section	.nv.constant4,"a",@progbits
	.align	8
	.align		8
.nv.constant4:
        /*0000*/ 	.dword	_$_str
	.align		8
        /*0008*/ 	.dword	_$_str_$_2


//--------------------- .text.triton_poi_fused__native_batch_norm_legit_no_training_33 --------------------------
	.section	.text.triton_poi_fused__native_batch_norm_legit_no_training_33,"ax",@progbits
	.align	128
        .global         triton_poi_fused__native_batch_norm_legit_no_training_33
        .type           triton_poi_fused__native_batch_norm_legit_no_training_33,@function
        .size           triton_poi_fused__native_batch_norm_legit_no_training_33,(.L_x_1 - triton_poi_fused__native_batch_norm_legit_no_training_33)
        .other          triton_poi_fused__native_batch_norm_legit_no_training_33,@"STO_CUDA_ENTRY STV_DEFAULT"
triton_poi_fused__native_batch_norm_legit_no_training_33:
.text.triton_poi_fused__native_batch_norm_legit_no_training_33:
[----:B------:R-:W0:Y:S01]  /*0000*/  LDC R1, c[0x0][0x28] ;  /* 0x00000a00ff017b82 */ /* 0x000e220000000800 */
[----:B------:R-:W1:Y:S07]  /*0010*/  S2R R0, SR_TID.X ;  /* 0x0000000000007919 */ /* 0x000e6e0000002100 */
[----:B------:R-:W2:Y:S01]  /*0020*/  LDC.64 R8, c[0x0][0x220] ;  /* 0x00008800ff087b82 */ /* 0x000ea20000000a00 */
[----:B------:R-:W-:Y:S01]  /*0030*/  ULDC.64 UR4, c[0x0][0x208] ;  /* 0x0000820000047ab9 */ /* 0x000fe20000000a00 */
[----:B------:R-:W3:Y:S06]  /*0040*/  S2R R3, SR_CTAID.X ;  /* 0x0000000000037919 */ /* 0x000eec0000002500 */
[----:B------:R-:W4:Y:S08]  /*0050*/  LDC.64 R12, c[0x0][0x210] ;  /* 0x00008400ff0c7b82 */ /* 0x000f300000000a00 */
[----:B------:R-:W5:Y:S08]  /*0060*/  LDC.64 R14, c[0x0][0x218] ;  /* 0x00008600ff0e7b82 */ /* 0x000f700000000a00 */
[----:B------:R-:W5:Y:S01]  /*0070*/  LDC.64 R16, c[0x0][0x228] ;  /* 0x00008a00ff107b82 */ /* 0x000f620000000a00 */
[----:B-1----:R-:W-:-:S07]  /*0080*/  SHF.L.U32 R0, R0, 0x1, RZ ;  /* 0x0000000100007819 */ /* 0x002fce00000006ff */
[----:B------:R-:W1:Y:S01]  /*0090*/  LDC.64 R18, c[0x0][0x230] ;  /* 0x00008c00ff127b82 */ /* 0x000e620000000a00 */
[----:B------:R-:W-:-:S04]  /*00a0*/  LOP3.LUT R0, R0, 0xfe, RZ, 0xc0, !PT ;  /* 0x000000fe00007812 */ /* 0x000fc800078ec0ff */
[----:B---3--:R-:W-:-:S04]  /*00b0*/  LEA R0, R3, R0, 0x8 ;  /* 0x0000000003007211 */ /* 0x008fc800078e40ff */
[C---:B------:R-:W-:Y:S01]  /*00c0*/  ISETP.GE.AND P4, PT, R0.reuse, 0x2400, PT ;  /* 0x000024000000780c */ /* 0x040fe20003f86270 */
[----:B------:R-:W-:-:S05]  /*00d0*/  IMAD.HI R2, R0, 0x38e38e39, RZ ;  /* 0x38e38e3900027827 */ /* 0x000fca00078e02ff */
[----:B------:R-:W-:-:S04]  /*00e0*/  SHF.R.U32.HI R3, RZ, 0x1f, R2 ;  /* 0x0000001fff037819 */ /* 0x000fc80000011602 */
[----:B------:R-:W-:-:S05]  /*00f0*/  LEA.HI.SX32 R3, R2, R3, 0x1b ;  /* 0x0000000302037211 */ /* 0x000fca00078fdaff */
[----:B------:R-:W-:Y:S01]  /*0100*/  IMAD R11, R3, -0x90, R0 ;  /* 0xffffff70030b7824 */ /* 0x000fe200078e0200 */
[----:B------:R-:W-:-:S03]  /*0110*/  CS2R R2, SRZ ;  /* 0x0000000000027805 */ /* 0x000fc6000001ff00 */
[----:B--2---:R-:W-:-:S05]  /*0120*/  IMAD.WIDE R8, R11, 0x4, R8 ;  /* 0x000000040b087825 */ /* 0x004fca00078e0208 */
[----:B------:R2:W3:Y:S01]  /*0130*/  @!P4 LDG.E.EL.64 R2, desc[UR4][R8.64] ;  /* 0x000000040802c981 */ /* 0x0004e2000c2e1b00 */
[----:B------:R-:W-:Y:S02]  /*0140*/  CS2R R4, SRZ ;  /* 0x0000000000047805 */ /* 0x000fe4000001ff00 */
[----:B------:R-:W-:Y:S01]  /*0150*/  CS2R R6, SRZ ;  /* 0x0000000000067805 */ /* 0x000fe2000001ff00 */
[----:B----4-:R-:W-:-:S04]  /*0160*/  IMAD.WIDE R12, R0, 0x4, R12 ;  /* 0x00000004000c7825 */ /* 0x010fc800078e020c */
[C---:B-----5:R-:W-:Y:S01]  /*0170*/  IMAD.WIDE R14, R11.reuse, 0x4, R14 ;  /* 0x000000040b0e7825 */ /* 0x060fe200078e020e */
[----:B------:R-:W4:Y:S04]  /*0180*/  @!P4 LDG.E.64 R4, desc[UR4][R12.64] ;  /* 0x000000040c04c981 */ /* 0x000f28000c1e1b00 */
[----:B------:R5:W4:Y:S01]  /*0190*/  @!P4 LDG.E.EL.64 R6, desc[UR4][R14.64] ;  /* 0x000000040e06c981 */ /* 0x000b22000c2e1b00 */
[----:B0-----:R-:W-:Y:S01]  /*01a0*/  IMAD.WIDE R16, R11, 0x4, R16 ;  /* 0x000000040b107825 */ /* 0x001fe200078e0210 */
[----:B--2---:R-:W-:-:S03]  /*01b0*/  CS2R R8, SRZ ;  /* 0x0000000000087805 */ /* 0x004fc6000001ff00 */
[----:B-1----:R-:W-:Y:S01]  /*01c0*/  IMAD.WIDE R18, R11, 0x4, R18 ;  /* 0x000000040b127825 */ /* 0x002fe200078e0212 */
[----:B------:R-:W-:-:S04]  /*01d0*/  CS2R R10, SRZ ;  /* 0x00000000000a7805 */ /* 0x000fc8000001ff00 */
[----:B------:R-:W2:Y:S04]  /*01e0*/  @!P4 LDG.E.EL.64 R8, desc[UR4][R18.64] ;  /* 0x000000041208c981 */ /* 0x000ea8000c2e1b00 */
[----:B------:R-:W2:Y:S01]  /*01f0*/  @!P4 LDG.E.EL.64 R10, desc[UR4][R16.64] ;  /* 0x00000004100ac981 */ /* 0x000ea2000c2e1b00 */
[----:B-----5:R-:W-:Y:S01]  /*0200*/  HFMA2.MMA R15, -RZ, RZ, 1.625, 0 ;  /* 0x3e800000ff0f7435 */ /* 0x020fe200000001ff */
[----:B---3--:R-:W-:Y:S01]  /*0210*/  FADD R2, R2, 9.9999997473787516356e-06 ;  /* 0x3727c5ac02027421 */ /* 0x008fe20000000000 */
[----:B------:R-:W-:-:S03]  /*0220*/  FADD R12, R3, 9.9999997473787516356e-06 ;  /* 0x3727c5ac030c7421 */ /* 0x000fc60000000000 */
[----:B------:R0:W1:Y:S08]  /*0230*/  MUFU.SQRT R13, R2 ;  /* 0x00000002000d7308 */ /* 0x0000700000002000 */
[----:B------:R-:W3:Y:S01]  /*0240*/  MUFU.SQRT R14, R12 ;  /* 0x0000000c000e7308 */ /* 0x000ee20000002000 */
[----:B0-----:R-:W0:Y:S01]  /*0250*/  LDC.64 R2, c[0x0][0x238] ;  /* 0x00008e00ff027b82 */ /* 0x001e220000000a00 */
[----:B-1----:R-:W-:-:S02]  /*0260*/  FSETP.GT.AND P0, PT, R13, 8.50705917302346158658e+37, PT ;  /* 0x7e8000000d00780b */ /* 0x002fc40003f04000 */
[----:B------:R-:W-:Y:S02]  /*0270*/  FSETP.GEU.AND P2, PT, R13, 1.175494350822287508e-38, PT ;  /* 0x008000000d00780b */ /* 0x000fe40003f4e000 */
[C---:B---3--:R-:W-:Y:S02]  /*0280*/  FSETP.GT.AND P1, PT, R14.reuse, 8.50705917302346158658e+37, PT ;  /* 0x7e8000000e00780b */ /* 0x048fe40003f24000 */
[----:B------:R-:W-:-:S07]  /*0290*/  FSETP.GEU.AND P3, PT, R14, 1.175494350822287508e-38, PT ;  /* 0x008000000e00780b */ /* 0x000fce0003f6e000 */
[----:B------:R-:W-:-:S04]  /*02a0*/  @P0 FMUL R13, R13, 0.25 ;  /* 0x3e8000000d0d0820 */ /* 0x000fc80000400000 */
[----:B------:R-:W-:Y:S01]  /*02b0*/  @!P2 FMUL R13, R13, 16777216 ;  /* 0x4b8000000d0da820 */ /* 0x000fe20000400000 */
[----:B------:R-:W-:-:S04]  /*02c0*/  @P1 FMUL R14, R14, 0.25 ;  /* 0x3e8000000e0e1820 */ /* 0x000fc80000400000 */
[----:B------:R-:W-:Y:S01]  /*02d0*/  @!P3 FMUL R14, R14, 16777216 ;  /* 0x4b8000000e0eb820 */ /* 0x000fe20000400000 */
[----:B------:R-:W1:Y:S01]  /*02e0*/  MUFU.RCP R13, R13 ;  /* 0x0000000d000d7308 */ /* 0x000e620000001000 */
[----:B------:R-:W-:-:S07]  /*02f0*/  FSEL R12, R15, 1, P0 ;  /* 0x3f8000000f0c7808 */ /* 0x000fce0000000000 */
[----:B------:R-:W3:Y:S01]  /*0300*/  MUFU.RCP R14, R14 ;  /* 0x0000000e000e7308 */ /* 0x000ee20000001000 */
[----:B------:R-:W-:Y:S01]  /*0310*/  FSEL R15, R15, 1, P1 ;  /* 0x3f8000000f0f7808 */ /* 0x000fe20000800000 */
[----:B------:R-:W-:Y:S01]  /*0320*/  @!P2 FMUL R12, R12, 16777216 ;  /* 0x4b8000000c0ca820 */ /* 0x000fe20000400000 */
[----:B----4-:R-:W-:-:S03]  /*0330*/  FADD R4, -R6, R4 ;  /* 0x0000000406047221 */ /* 0x010fc60000000100 */
[----:B------:R-:W-:Y:S01]  /*0340*/  @!P3 FMUL R15, R15, 16777216 ;  /* 0x4b8000000f0fb820 */ /* 0x000fe20000400000 */
[----:B------:R-:W-:Y:S01]  /*0350*/  FADD R5, -R7, R5 ;  /* 0x0000000507057221 */ /* 0x000fe20000000100 */
[----:B-1----:R-:W-:Y:S02]  /*0360*/  FMUL R13, R13, R12 ;  /* 0x0000000c0d0d7220 */ /* 0x002fe40000400000 */
[----:B---3--:R-:W-:Y:S02]  /*0370*/  FMUL R6, R14, R15 ;  /* 0x0000000f0e067220 */ /* 0x008fe40000400000 */
[----:B------:R-:W-:Y:S02]  /*0380*/  FMUL R13, R4, R13 ;  /* 0x0000000d040d7220 */ /* 0x000fe40000400000 */
[----:B------:R-:W-:Y:S01]  /*0390*/  FMUL R6, R5, R6 ;  /* 0x0000000605067220 */ /* 0x000fe20000400000 */
[----:B0-----:R-:W-:-:S04]  /*03a0*/  IMAD.WIDE R2, R0, 0x4, R2 ;  /* 0x0000000400027825 */ /* 0x001fc800078e0202 */
[----:B--2---:R-:W-:Y:S01]  /*03b0*/  FFMA R8, R13, R10, R8 ;  /* 0x0000000a0d087223 */ /* 0x004fe20000000008 */
[----:B------:R-:W-:Y:S01]  /*03c0*/  FFMA R9, R6, R11, R9 ;  /* 0x0000000b06097223 */ /* 0x000fe20000000009 */
[----:B------:R-:W-:Y:S06]  /*03d0*/  @P4 EXIT ;  /* 0x000000000000494d */ /* 0x000fec0003800000 */
[----:B------:R-:W-:Y:S01]  /*03e0*/  STG.E.64 desc[UR4][R2.64], R8 ;  /* 0x0000000802007986 */ /* 0x000fe2000c101b04 */
[----:B------:R-:W-:Y:S05]  /*03f0*/  EXIT ;  /* 0x000000000000794d */ /* 0x000fea0003800000 */
.L_x_0:
[----:B------:R-:W-:-:S00]  /*0400*/  BRA `(.L_x_0) ;  /* 0xfffffffc00fc7947 */ /* 0x000fc0000383ffff */
[----:B------:R-:W-:-:S00]  /*0410*/  NOP ;  /* 0x0000000000007918 */ /* 0x000fc00000000000 */
        /* <DEDUP_REMOVED lines=14> */
.L_x_1:


//--------------------- .nv.global.init           --------------------------
	.section	.nv.global.init,"aw",@progbits
.nv.global.init:
	.type		_$_str,@object
	.size		_$_str,(_$_str_$_2 - _$_str)
_$_str:
        /*0000*/ 	.byte	0x5f, 0x5f, 0x43, 0x55, 0x44, 0x41, 0x5f, 0x46, 0x54, 0x5a, 0x00
	.type		_$_str_$_2,@object
	.size		_$_str_$_2,(.L_1 - _$_str_$_2)
_$_str_$_2:
        /*000b*/ 	.byte	0x5f, 0x5f, 0x43, 0x55, 0x44, 0x41, 0x5f, 0x50, 0x52, 0x45, 0x43, 0x5f, 0x53, 0x51, 0x52, 0x54
        /*001b*/ 	.byte	0x00
.L_1:


//--------------------- .nv.constant0.triton_poi_fused__native_batch_norm_legit_no_training_33 --------------------------
	.section	.nv.constant0.triton_poi_fused__native_batch_norm_legit_no_training_33,"a",@progbits
	.sectionflags	@""
	.align	4
.nv.constant0.triton_poi_fused__native_batch_norm_legit_no_training_33:
	.zero		580
